	.headerflags	@"EF_CUDA_TEXMODE_UNIFIED EF_CUDA_64BIT_ADDRESS EF_CUDA_ACCELERATORS EF_CUDA_SM90 EF_CUDA_VIRTUAL_SM(EF_CUDA_SM90)"
	.elftype	@"ET_EXEC"


//--------------------- .nv.info                  --------------------------
	.section	.nv.info,"",@"SHT_CUDA_INFO"
	.align	4


	//----- nvinfo : EIATTR_REGCOUNT
	.align		4
        /*0000*/ 	.byte	0x04, 0x2f
        /*0002*/ 	.short	(.L_3 - .L_2)
	.align		4
.L_2:
        /*0004*/ 	.word	index@(triton_poi_fused__native_batch_norm_legit_no_training_add_18)
        /*0008*/ 	.word	0x00000014


	//----- nvinfo : EIATTR_MIN_STACK_SIZE
	.align		4
.L_3:
        /*000c*/ 	.byte	0x04, 0x12
        /*000e*/ 	.short	(.L_5 - .L_4)
	.align		4
.L_4:
        /*0010*/ 	.word	index@(triton_poi_fused__native_batch_norm_legit_no_training_add_18)
        /*0014*/ 	.word	0x00000000


	//----- nvinfo : EIATTR_FRAME_SIZE
	.align		4
.L_5:
        /*0018*/ 	.byte	0x04, 0x11
        /*001a*/ 	.short	(.L_7 - .L_6)
	.align		4
.L_6:
        /*001c*/ 	.word	index@(triton_poi_fused__native_batch_norm_legit_no_training_add_18)
        /*0020*/ 	.word	0x00000000


	//----- nvinfo : EIATTR_MIN_STACK_SIZE
	.align		4
.L_7:
        /*0024*/ 	.byte	0x04, 0x12
        /*0026*/ 	.short	(.L_9 - .L_8)
	.align		4
.L_8:
        /*0028*/ 	.word	index@(triton_poi_fused__native_batch_norm_legit_no_training_add_18)
        /*002c*/ 	.word	0x00000000
.L_9:


//--------------------- .nv.info.triton_poi_fused__native_batch_norm_legit_no_training_add_18 --------------------------
	.section	.nv.info.triton_poi_fused__native_batch_norm_legit_no_training_add_18,"",@"SHT_CUDA_INFO"
	.sectionflags	@""
	.align	4


	//----- nvinfo : EIATTR_CUDA_API_VERSION
	.align		4
        /*0000*/ 	.byte	0x04, 0x37
        /*0002*/ 	.short	(.L_11 - .L_10)
.L_10:
        /*0004*/ 	.word	0x0000007c


	//----- nvinfo : EIATTR_KPARAM_INFO
	.align		4
.L_11:
        /*0008*/ 	.byte	0x04, 0x17
        /*000a*/ 	.short	(.L_13 - .L_12)
.L_12:
        /*000c*/ 	.word	0x00000000
        /*0010*/ 	.short	0x0007
        /*0012*/ 	.short	0x0038
        /*0014*/ 	.byte	0x00, 0xf0, 0x11, 0x00


	//----- nvinfo : EIATTR_KPARAM_INFO
	.align		4
.L_13:
        /*0018*/ 	.byte	0x04, 0x17
        /*001a*/ 	.short	(.L_15 - .L_14)
.L_14:
        /*001c*/ 	.word	0x00000000
        /*0020*/ 	.short	0x0006
        /*0022*/ 	.short	0x0030
        /*0024*/ 	.byte	0x00, 0xf4, 0x21, 0x00


	//----- nvinfo : EIATTR_KPARAM_INFO
	.align		4
.L_15:
        /*0028*/ 	.byte	0x04, 0x17
        /*002a*/ 	.short	(.L_17 - .L_16)
.L_16:
        /*002c*/ 	.word	0x00000000
        /*0030*/ 	.short	0x0005
        /*0032*/ 	.short	0x0028
        /*0034*/ 	.byte	0x00, 0xf4, 0x21, 0x00


	//----- nvinfo : EIATTR_KPARAM_INFO
	.align		4
.L_17:
        /*0038*/ 	.byte	0x04, 0x17
        /*003a*/ 	.short	(.L_19 - .L_18)
.L_18:
        /*003c*/ 	.word	0x00000000
        /*0040*/ 	.short	0x0004
        /*0042*/ 	.short	0x0020
        /*0044*/ 	.byte	0x00, 0xf4, 0x21, 0x00


	//----- nvinfo : EIATTR_KPARAM_INFO
	.align		4
.L_19:
        /*0048*/ 	.byte	0x04, 0x17
        /*004a*/ 	.short	(.L_21 - .L_20)
.L_20:
        /*004c*/ 	.word	0x00000000
        /*0050*/ 	.short	0x0003
        /*0052*/ 	.short	0x0018
        /*0054*/ 	.byte	0x00, 0xf4, 0x21, 0x00


	//----- nvinfo : EIATTR_KPARAM_INFO
	.align		4
.L_21:
        /*0058*/ 	.byte	0x04, 0x17
        /*005a*/ 	.short	(.L_23 - .L_22)
.L_22:
        /*005c*/ 	.word	0x00000000
        /*0060*/ 	.short	0x0002
        /*0062*/ 	.short	0x0010
        /*0064*/ 	.byte	0x00, 0xf4, 0x21, 0x00


	//----- nvinfo : EIATTR_KPARAM_INFO
	.align		4
.L_23:
        /*0068*/ 	.byte	0x04, 0x17
        /*006a*/ 	.short	(.L_25 - .L_24)
.L_24:
        /*006c*/ 	.word	0x00000000
        /*0070*/ 	.short	0x0001
        /*0072*/ 	.short	0x0008
        /*0074*/ 	.byte	0x00, 0xf4, 0x21, 0x00


	//----- nvinfo : EIATTR_KPARAM_INFO
	.align		4
.L_25:
        /*0078*/ 	.byte	0x04, 0x17
        /*007a*/ 	.short	(.L_27 - .L_26)
.L_26:
        /*007c*/ 	.word	0x00000000
        /*0080*/ 	.short	0x0000
        /*0082*/ 	.short	0x0000
        /*0084*/ 	.byte	0x00, 0xf4, 0x21, 0x00


	//----- nvinfo : EIATTR_SPARSE_MMA_MASK
	.align		4
.L_27:
        /*0088*/ 	.byte	0x03, 0x50
        /*008a*/ 	.short	0x0000


	//----- nvinfo : EIATTR_MAXREG_COUNT
	.align		4
        /*008c*/ 	.byte	0x03, 0x1b
        /*008e*/ 	.short	0x00ff


	//----- nvinfo : EIATTR_EXIT_INSTR_OFFSETS
	.align		4
        /*0090*/ 	.byte	0x04, 0x1c
        /*0092*/ 	.short	(.L_29 - .L_28)


	//   ....[0]....
.L_28:
        /*0094*/ 	.word	0x000003d0


	//----- nvinfo : EIATTR_REQNTID
	.align		4
.L_29:
        /*0098*/ 	.byte	0x04, 0x10
        /*009a*/ 	.short	(.L_31 - .L_30)
.L_30:
        /*009c*/ 	.word	0x00000080
        /*00a0*/ 	.word	0x00000001
        /*00a4*/ 	.word	0x00000001


	//----- nvinfo : EIATTR_CBANK_PARAM_SIZE
	.align		4
.L_31:
        /*00a8*/ 	.byte	0x03, 0x19
        /*00aa*/ 	.short	0x003c


	//----- nvinfo : EIATTR_PARAM_CBANK
	.align		4
        /*00ac*/ 	.byte	0x04, 0x0a
        /*00ae*/ 	.short	(.L_33 - .L_32)
	.align		4
.L_32:
        /*00b0*/ 	.word	index@(.nv.constant0.triton_poi_fused__native_batch_norm_legit_no_training_add_18)
        /*00b4*/ 	.short	0x0210
        /*00b6*/ 	.short	0x003c


	//----- nvinfo : EIATTR_SW_WAR
	.align		4
.L_33:
        /*00b8*/ 	.byte	0x04, 0x36
        /*00ba*/ 	.short	(.L_35 - .L_34)
.L_34:
        /*00bc*/ 	.word	0x00000008
.L_35:


//--------------------- .nv.callgraph             --------------------------
	.section	.nv.callgraph,"",@"SHT_CUDA_CALLGRAPH"
	.align	4
	.sectionentsize	8
	.align		4
        /*0000*/ 	.word	0x00000000
	.align		4
        /*0004*/ 	.word	0xffffffff
	.align		4
        /*0008*/ 	.word	0x00000000
	.align		4
        /*000c*/ 	.word	0xfffffffe
	.align		4
        /*0010*/ 	.word	0x00000000
	.align		4
        /*0014*/ 	.word	0xfffffffd
	.align		4
        /*0018*/ 	.word	0x00000000
	.align		4
        /*001c*/ 	.word	0xfffffffc


//--------------------- .nv.constant4             --------------------------
	.section	.nv.constant4,"a",@progbits
	.align	8
	.align		8
.nv.constant4:
        /*0000*/ 	.dword	_$_str
	.align		8
        /*0008*/ 	.dword	_$_str_$_2


//--------------------- .text.triton_poi_fused__native_batch_norm_legit_no_training_add_18 --------------------------
	.section	.text.triton_poi_fused__native_batch_norm_legit_no_training_add_18,"ax",@progbits
	.align	128
        .global         triton_poi_fused__native_batch_norm_legit_no_training_add_18
        .type           triton_poi_fused__native_batch_norm_legit_no_training_add_18,@function
        .size           triton_poi_fused__native_batch_norm_legit_no_training_add_18,(.L_x_1 - triton_poi_fused__native_batch_norm_legit_no_training_add_18)
        .other          triton_poi_fused__native_batch_norm_legit_no_training_add_18,@"STO_CUDA_ENTRY STV_DEFAULT"
triton_poi_fused__native_batch_norm_legit_no_training_add_18:
.text.triton_poi_fused__native_batch_norm_legit_no_training_add_18:
[----:B------:R-:W-:Y:S01]  /*0000*/  LDC R1, c[0x0][0x28] ;  /* 0x00000a00ff017b82 */ /* 0x000fe20000000800 */
[----:B------:R-:W1:Y:S07]  /*0010*/  S2R R0, SR_TID.X ;  /* 0x0000000000007919 */ /* 0x000e6e0000002100 */
[----:B------:R-:W2:Y:S01]  /*0020*/  LDC.64 R2, c[0x0][0x228] ;  /* 0x00008a00ff027b82 */ /* 0x000ea20000000a00 */
[----:B------:R-:W-:Y:S01]  /*0030*/  ULDC.64 UR4, c[0x0][0x208] ;  /* 0x0000820000047ab9 */ /* 0x000fe20000000a00 */
[----:B------:R-:W3:Y:S06]  /*0040*/  S2R R5, SR_CTAID.X ;  /* 0x0000000000057919 */ /* 0x000eec0000002500 */
[----:B------:R-:W4:Y:S08]  /*0050*/  LDC.64 R6, c[0x0][0x220] ;  /* 0x00008800ff067b82 */ /* 0x000f300000000a00 */
[----:B------:R-:W5:Y:S08]  /*0060*/  LDC.64 R8, c[0x0][0x230] ;  /* 0x00008c00ff087b82 */ /* 0x000f700000000a00 */
[----:B------:R-:W5:Y:S01]  /*0070*/  LDC.64 R12, c[0x0][0x238] ;  /* 0x00008e00ff0c7b82 */ /* 0x000f620000000a00 */
[----:B-1----:R-:W-:-:S07]  /*0080*/  SHF.L.U32 R0, R0, 0x1, RZ ;  /* 0x0000000100007819 */ /* 0x002fce00000006ff */
[----:B------:R-:W1:Y:S01]  /*0090*/  LDC.64 R10, c[0x0][0x210] ;  /* 0x00008400ff0a7b82 */ /* 0x000e620000000a00 */
[----:B------:R-:W-:-:S04]  /*00a0*/  LOP3.LUT R0, R0, 0xfe, RZ, 0xc0, !PT ;  /* 0x000000fe00007812 */ /* 0x000fc800078ec0ff */
[----:B---3--:R-:W-:-:S05]  /*00b0*/  LEA R0, R5, R0, 0x8 ;  /* 0x0000000005007211 */ /* 0x008fca00078e40ff */
[----:B------:R-:W-:-:S05]  /*00c0*/  IMAD.HI R4, R0, 0x2aaaaaab, RZ ;  /* 0x2aaaaaab00047827 */ /* 0x000fca00078e02ff */
[----:B------:R-:W-:-:S04]  /*00d0*/  SHF.R.U32.HI R5, RZ, 0x1f, R4 ;  /* 0x0000001fff057819 */ /* 0x000fc80000011604 */
[----:B------:R-:W-:-:S05]  /*00e0*/  LEA.HI R5, R4, R5, RZ, 0x1c ;  /* 0x0000000504057211 */ /* 0x000fca00078fe0ff */
[----:B------:R-:W-:Y:S02]  /*00f0*/  IMAD R15, R5, -0x60, R0 ;  /* 0xffffffa0050f7824 */ /* 0x000fe400078e0200 */
[----:B------:R-:W3:Y:S02]  /*0100*/  LDC.64 R4, c[0x0][0x218] ;  /* 0x00008600ff047b82 */ /* 0x000ee40000000a00 */
[----:B--2---:R-:W-:-:S06]  /*0110*/  IMAD.WIDE R2, R15, 0x4, R2 ;  /* 0x000000040f027825 */ /* 0x004fcc00078e0202 */
[----:B------:R-:W2:Y:S01]  /*0120*/  LDG.E.EL.64 R2, desc[UR4][R2.64] ;  /* 0x0000000402027981 */ /* 0x000ea2000c2e1b00 */
[----:B----4-:R-:W-:-:S04]  /*0130*/  IMAD.WIDE R6, R15, 0x4, R6 ;  /* 0x000000040f067825 */ /* 0x010fc800078e0206 */
[C---:B-----5:R-:W-:Y:S02]  /*0140*/  IMAD.WIDE R8, R15.reuse, 0x4, R8 ;  /* 0x000000040f087825 */ /* 0x060fe400078e0208 */
[----:B------:R-:W4:Y:S02]  /*0150*/  LDG.E.EL.64 R6, desc[UR4][R6.64] ;  /* 0x0000000406067981 */ /* 0x000f24000c2e1b00 */
[----:B0-----:R-:W-:Y:S02]  /*0160*/  IMAD.WIDE R12, R15, 0x4, R12 ;  /* 0x000000040f0c7825 */ /* 0x001fe400078e020c */
[----:B------:R-:W5:Y:S02]  /*0170*/  LDG.E.EL.64 R8, desc[UR4][R8.64] ;  /* 0x0000000408087981 */ /* 0x000f64000c2e1b00 */
[C---:B-1----:R-:W-:Y:S02]  /*0180*/  IMAD.WIDE R10, R0.reuse, 0x4, R10 ;  /* 0x00000004000a7825 */ /* 0x042fe400078e020a */
[----:B------:R-:W5:Y:S02]  /*0190*/  LDG.E.EL.64 R12, desc[UR4][R12.64] ;  /* 0x000000040c0c7981 */ /* 0x000f64000c2e1b00 */
[----:B---3--:R-:W-:-:S02]  /*01a0*/  IMAD.WIDE R4, R0, 0x4, R4 ;  /* 0x0000000400047825 */ /* 0x008fc400078e0204 */
[----:B------:R-:W3:Y:S04]  /*01b0*/  LDG.E.64 R10, desc[UR4][R10.64] ;  /* 0x000000040a0a7981 */ /* 0x000ee8000c1e1b00 */
[----:B------:R-:W4:Y:S01]  /*01c0*/  LDG.E.64 R4, desc[UR4][R4.64] ;  /* 0x0000000404047981 */ /* 0x000f22000c1e1b00 */
[----:B------:R-:W-:Y:S01]  /*01d0*/  HFMA2.MMA R16, -RZ, RZ, 1.625, 0 ;  /* 0x3e800000ff107435 */ /* 0x000fe200000001ff */
[----:B--2---:R-:W-:Y:S01]  /*01e0*/  FADD R2, R2, 9.9999997473787516356e-06 ;  /* 0x3727c5ac02027421 */ /* 0x004fe20000000000 */
[----:B------:R-:W-:-:S03]  /*01f0*/  FADD R3, R3, 9.9999997473787516356e-06 ;  /* 0x3727c5ac03037421 */ /* 0x000fc60000000000 */
[----:B------:R-:W0:Y:S08]  /*0200*/  MUFU.SQRT R14, R2 ;  /* 0x00000002000e7308 */ /* 0x000e300000002000 */
[----:B------:R1:W2:Y:S01]  /*0210*/  MUFU.SQRT R15, R3 ;  /* 0x00000003000f7308 */ /* 0x0002a20000002000 */
[C---:B0-----:R-:W-:Y:S02]  /*0220*/  FSETP.GT.AND P0, PT, R14.reuse, 8.50705917302346158658e+37, PT ;  /* 0x7e8000000e00780b */ /* 0x041fe40003f04000 */
[----:B------:R-:W-:Y:S01]  /*0230*/  FSETP.GEU.AND P2, PT, R14, 1.175494350822287508e-38, PT ;  /* 0x008000000e00780b */ /* 0x000fe20003f4e000 */
[----:B-1----:R-:W0:Y:S01]  /*0240*/  LDC.64 R2, c[0x0][0x240] ;  /* 0x00009000ff027b82 */ /* 0x002e220000000a00 */
[----:B--2---:R-:W-:-:S02]  /*0250*/  FSETP.GT.AND P1, PT, R15, 8.50705917302346158658e+37, PT ;  /* 0x7e8000000f00780b */ /* 0x004fc40003f24000 */
[----:B------:R-:W-:-:S07]  /*0260*/  FSETP.GEU.AND P3, PT, R15, 1.175494350822287508e-38, PT ;  /* 0x008000000f00780b */ /* 0x000fce0003f6e000 */
[----:B------:R-:W-:-:S04]  /*0270*/  @P0 FMUL R14, R14, 0.25 ;  /* 0x3e8000000e0e0820 */ /* 0x000fc80000400000 */
[----:B------:R-:W-:Y:S01]  /*0280*/  @!P2 FMUL R14, R14, 16777216 ;  /* 0x4b8000000e0ea820 */ /* 0x000fe20000400000 */
[----:B------:R-:W-:-:S04]  /*0290*/  @P1 FMUL R15, R15, 0.25 ;  /* 0x3e8000000f0f1820 */ /* 0x000fc80000400000 */
[----:B------:R-:W-:Y:S01]  /*02a0*/  @!P3 FMUL R15, R15, 16777216 ;  /* 0x4b8000000f0fb820 */ /* 0x000fe20000400000 */
[----:B------:R-:W1:Y:S01]  /*02b0*/  MUFU.RCP R14, R14 ;  /* 0x0000000e000e7308 */ /* 0x000e620000001000 */
[----:B------:R-:W-:-:S07]  /*02c0*/  FSEL R17, R16, 1, P0 ;  /* 0x3f80000010117808 */ /* 0x000fce0000000000 */
[----:B------:R-:W2:Y:S01]  /*02d0*/  MUFU.RCP R15, R15 ;  /* 0x0000000f000f7308 */ /* 0x000ea20000001000 */
[----:B------:R-:W-:Y:S01]  /*02e0*/  FSEL R16, R16, 1, P1 ;  /* 0x3f80000010107808 */ /* 0x000fe20000800000 */
[----:B------:R-:W-:-:S04]  /*02f0*/  @!P2 FMUL R17, R17, 16777216 ;  /* 0x4b8000001111a820 */ /* 0x000fc80000400000 */
[----:B------:R-:W-:Y:S01]  /*0300*/  @!P3 FMUL R16, R16, 16777216 ;  /* 0x4b8000001010b820 */ /* 0x000fe20000400000 */
[----:B----4-:R-:W-:Y:S01]  /*0310*/  FADD R5, R5, -R7 ;  /* 0x8000000705057221 */ /* 0x010fe20000000000 */
[----:B------:R-:W-:Y:S01]  /*0320*/  FADD R4, R4, -R6 ;  /* 0x8000000604047221 */ /* 0x000fe20000000000 */
[----:B-1----:R-:W-:Y:S01]  /*0330*/  FMUL R17, R14, R17 ;  /* 0x000000110e117220 */ /* 0x002fe20000400000 */
[----:B--2---:R-:W-:-:S03]  /*0340*/  FMUL R16, R15, R16 ;  /* 0x000000100f107220 */ /* 0x004fc60000400000 */
[----:B------:R-:W-:Y:S01]  /*0350*/  FMUL R17, R4, R17 ;  /* 0x0000001104117220 */ /* 0x000fe20000400000 */
[----:B------:R-:W-:-:S03]  /*0360*/  FMUL R16, R5, R16 ;  /* 0x0000001005107220 */ /* 0x000fc60000400000 */
[----:B-----5:R-:W-:Y:S01]  /*0370*/  FFMA R17, R8, R17, R12 ;  /* 0x0000001108117223 */ /* 0x020fe2000000000c */
[----:B------:R-:W-:Y:S01]  /*0380*/  FFMA R16, R9, R16, R13 ;  /* 0x0000001009107223 */ /* 0x000fe2000000000d */
[----:B0-----:R-:W-:-:S04]  /*0390*/  IMAD.WIDE R2, R0, 0x4, R2 ;  /* 0x0000000400027825 */ /* 0x001fc800078e0202 */
[----:B---3--:R-:W-:Y:S01]  /*03a0*/  FADD R10, R10, R17 ;  /* 0x000000110a0a7221 */ /* 0x008fe20000000000 */
[----:B------:R-:W-:-:S05]  /*03b0*/  FADD R11, R11, R16 ;  /* 0x000000100b0b7221 */ /* 0x000fca0000000000 */
[----:B------:R-:W-:Y:S01]  /*03c0*/  STG.E.64 desc[UR4][R2.64], R10 ;  /* 0x0000000a02007986 */ /* 0x000fe2000c101b04 */
[----:B------:R-:W-:Y:S05]  /*03d0*/  EXIT ;  /* 0x000000000000794d */ /* 0x000fea0003800000 */
.L_x_0:
[----:B------:R-:W-:-:S00]  /*03e0*/  BRA `(.L_x_0) ;  /* 0xfffffffc00fc7947 */ /* 0x000fc0000383ffff */
[----:B------:R-:W-:-:S00]  /*03f0*/  NOP ;  /* 0x0000000000007918 */ /* 0x000fc00000000000 */
        /* <DEDUP_REMOVED lines=8> */
.L_x_1:


//--------------------- .nv.global.init           --------------------------
	.section	.nv.global.init,"aw",@progbits
.nv.global.init:
	.type		_$_str,@object
	.size		_$_str,(_$_str_$_2 - _$_str)
_$_str:
        /*0000*/ 	.byte	0x5f, 0x5f, 0x43, 0x55, 0x44, 0x41, 0x5f, 0x46, 0x54, 0x5a, 0x00
	.type		_$_str_$_2,@object
	.size		_$_str_$_2,(.L_1 - _$_str_$_2)
_$_str_$_2:
        /*000b*/ 	.byte	0x5f, 0x5f, 0x43, 0x55, 0x44, 0x41, 0x5f, 0x50, 0x52, 0x45, 0x43, 0x5f, 0x53, 0x51, 0x52, 0x54
        /*001b*/ 	.byte	0x00
.L_1:


//--------------------- .nv.constant0.triton_poi_fused__native_batch_norm_legit_no_training_add_18 --------------------------
	.section	.nv.constant0.triton_poi_fused__native_batch_norm_legit_no_training_add_18,"a",@progbits
	.sectionflags	@""
	.align	4
.nv.constant0.triton_poi_fused__native_batch_norm_legit_no_training_add_18:
	.zero		588
